	.headerflags	@"EF_CUDA_TEXMODE_UNIFIED EF_CUDA_64BIT_ADDRESS EF_CUDA_SM89 EF_CUDA_VIRTUAL_SM(EF_CUDA_SM89)"
	.elftype	@"ET_EXEC"


//--------------------- .nv.info                  --------------------------
	.section	.nv.info,"",@"SHT_CUDA_INFO"
	.align	4


	//----- nvinfo : EIATTR_REGCOUNT
	.align		4
        /*0000*/ 	.byte	0x04, 0x2f
        /*0002*/ 	.short	(.L_1 - .L_0)
	.align		4
.L_0:
        /*0004*/ 	.word	index@(_DWf_DW_dfg_kernel_0d1d2d3d)
        /*0008*/ 	.word	0x0000002b


	//----- nvinfo : EIATTR_MAX_STACK_SIZE
	.align		4
.L_1:
        /*000c*/ 	.byte	0x04, 0x23
        /*000e*/ 	.short	(.L_3 - .L_2)
	.align		4
.L_2:
        /*0010*/ 	.word	index@(_DWf_DW_dfg_kernel_0d1d2d3d)
        /*0014*/ 	.word	0x00000000


	//----- nvinfo : EIATTR_MIN_STACK_SIZE
	.align		4
.L_3:
        /*0018*/ 	.byte	0x04, 0x12
        /*001a*/ 	.short	(.L_5 - .L_4)
	.align		4
.L_4:
        /*001c*/ 	.word	index@(_DWf_DW_dfg_kernel_0d1d2d3d)
        /*0020*/ 	.word	0x00000000


	//----- nvinfo : EIATTR_FRAME_SIZE
	.align		4
.L_5:
        /*0024*/ 	.byte	0x04, 0x11
        /*0026*/ 	.short	(.L_7 - .L_6)
	.align		4
.L_6:
        /*0028*/ 	.word	index@(_DWf_DW_dfg_kernel_0d1d2d3d)
        /*002c*/ 	.word	0x00000000
.L_7:


//--------------------- .nv.info._DWf_DW_dfg_kernel_0d1d2d3d --------------------------
	.section	.nv.info._DWf_DW_dfg_kernel_0d1d2d3d,"",@"SHT_CUDA_INFO"
	.align	4


	//----- nvinfo : EIATTR_CUDA_API_VERSION
	.align		4
        /*0000*/ 	.byte	0x04, 0x37
        /*0002*/ 	.short	(.L_9 - .L_8)
.L_8:
        /*0004*/ 	.word	0x00000079


	//----- nvinfo : EIATTR_PARAM_CBANK
	.align		4
.L_9:
        /*0008*/ 	.byte	0x04, 0x0a
        /*000a*/ 	.short	(.L_11 - .L_10)
	.align		4
.L_10:
        /*000c*/ 	.word	index@(.nv.constant0._DWf_DW_dfg_kernel_0d1d2d3d)
        /*0010*/ 	.short	0x0160
        /*0012*/ 	.short	0x001c


	//----- nvinfo : EIATTR_CBANK_PARAM_SIZE
	.align		4
.L_11:
        /*0014*/ 	.byte	0x03, 0x19
        /*0016*/ 	.short	0x001c


	//----- nvinfo : EIATTR_KPARAM_INFO
	.align		4
        /*0018*/ 	.byte	0x04, 0x17
        /*001a*/ 	.short	(.L_13 - .L_12)
.L_12:
        /*001c*/ 	.word	0x00000000
        /*0020*/ 	.short	0x0003
        /*0022*/ 	.short	0x0018
        /*0024*/ 	.byte	0x00, 0xf0, 0x11, 0x00


	//----- nvinfo : EIATTR_KPARAM_INFO
	.align		4
.L_13:
        /*0028*/ 	.byte	0x04, 0x17
        /*002a*/ 	.short	(.L_15 - .L_14)
.L_14:
        /*002c*/ 	.word	0x00000000
        /*0030*/ 	.short	0x0002
        /*0032*/ 	.short	0x0010
        /*0034*/ 	.byte	0x00, 0xf0, 0x21, 0x00


	//----- nvinfo : EIATTR_KPARAM_INFO
	.align		4
.L_15:
        /*0038*/ 	.byte	0x04, 0x17
        /*003a*/ 	.short	(.L_17 - .L_16)
.L_16:
        /*003c*/ 	.word	0x00000000
        /*0040*/ 	.short	0x0001
        /*0042*/ 	.short	0x0008
        /*0044*/ 	.byte	0x00, 0xf0, 0x21, 0x00


	//----- nvinfo : EIATTR_KPARAM_INFO
	.align		4
.L_17:
        /*0048*/ 	.byte	0x04, 0x17
        /*004a*/ 	.short	(.L_19 - .L_18)
.L_18:
        /*004c*/ 	.word	0x00000000
        /*0050*/ 	.short	0x0000
        /*0052*/ 	.short	0x0000
        /*0054*/ 	.byte	0x00, 0xf0, 0x21, 0x00


	//----- nvinfo : EIATTR_MAXREG_COUNT
	.align		4
.L_19:
        /*0058*/ 	.byte	0x03, 0x1b
        /*005a*/ 	.short	0x00ff


	//----- nvinfo : EIATTR_EXIT_INSTR_OFFSETS
	.align		4
        /*005c*/ 	.byte	0x04, 0x1c
        /*005e*/ 	.short	(.L_21 - .L_20)


	//   ....[0]....
.L_20:
        /*0060*/ 	.word	0x00001030


	//   ....[1]....
        /*0064*/ 	.word	0x00001050


	//----- nvinfo : EIATTR_MAX_THREADS
	.align		4
.L_21:
        /*0068*/ 	.byte	0x04, 0x05
        /*006a*/ 	.short	(.L_23 - .L_22)
.L_22:
        /*006c*/ 	.word	0x00000080
        /*0070*/ 	.word	0x00000001
        /*0074*/ 	.word	0x00000001
.L_23:


//--------------------- .nv.constant0._DWf_DW_dfg_kernel_0d1d2d3d --------------------------
	.section	.nv.constant0._DWf_DW_dfg_kernel_0d1d2d3d,"a",@progbits
	.align	4
.nv.constant0._DWf_DW_dfg_kernel_0d1d2d3d:
	.zero		380


//--------------------- .text._DWf_DW_dfg_kernel_0d1d2d3d --------------------------
	.section	.text._DWf_DW_dfg_kernel_0d1d2d3d,"ax",@progbits
	.sectioninfo	@"SHI_REGISTERS=43"
	.align	128
        .global         _DWf_DW_dfg_kernel_0d1d2d3d
        .type           _DWf_DW_dfg_kernel_0d1d2d3d,@function
        .size           _DWf_DW_dfg_kernel_0d1d2d3d,(.L_x_1 - _DWf_DW_dfg_kernel_0d1d2d3d)
        .other          _DWf_DW_dfg_kernel_0d1d2d3d,@"STO_CUDA_ENTRY STV_DEFAULT"
_DWf_DW_dfg_kernel_0d1d2d3d:
.text._DWf_DW_dfg_kernel_0d1d2d3d:
[----:B------:R-:W-:-:S02]  /*0000*/  MOV R1, c[0x0][0x28] ;  /* 0x00000a0000017a02 */ /* 0x000fc40000000f00 */
[----:B------:R-:W0:Y:S01]  /*0010*/  S2R R0, SR_TID.X ;  /* 0x0000000000007919 */ /* 0x000e220000002100 */
[----:B------:R-:W-:Y:S01]  /*0020*/  MOV R21, 0x2 ;  /* 0x0000000200157802 */ /* 0x000fe20000000f00 */
[----:B------:R-:W-:Y:S01]  /*0030*/  CS2R R4, SRZ ;  /* 0x0000000000047805 */ /* 0x000fe2000001ff00 */
[----:B------:R-:W-:Y:S01]  /*0040*/  CS2R R6, SRZ ;  /* 0x0000000000067805 */ /* 0x000fe2000001ff00 */
[----:B------:R-:W1:Y:S01]  /*0050*/  S2R R3, SR_CTAID.X ;  /* 0x0000000000037919 */ /* 0x000e620000002500 */
[----:B------:R-:W-:Y:S01]  /*0060*/  ULDC.64 UR4, c[0x0][0x118] ;  /* 0x0000460000047ab9 */ /* 0x000fe20000000a00 */
[----:B0-----:R-:W-:-:S04]  /*0070*/  SHF.L.U32 R0, R0, 0x3, RZ ;  /* 0x0000000300007819 */ /* 0x001fc800000006ff */
[----:B------:R-:W-:-:S04]  /*0080*/  LOP3.LUT R0, R0, 0x3f8, RZ, 0xc0, !PT ;  /* 0x000003f800007812 */ /* 0x000fc800078ec0ff */
[----:B-1----:R-:W-:-:S04]  /*0090*/  LEA R0, R3, R0, 0xa ;  /* 0x0000000003007211 */ /* 0x002fc800078e50ff */
[C---:B------:R-:W-:Y:S01]  /*00a0*/  ISETP.GE.AND P0, PT, R0.reuse, c[0x0][0x178], PT ;  /* 0x00005e0000007a0c */ /* 0x040fe20003f06270 */
[----:B------:R-:W-:-:S12]  /*00b0*/  IMAD.WIDE R22, R0, R21, c[0x0][0x168] ;  /* 0x00005a0000167625 */ /* 0x000fd800078e0215 */
[----:B------:R-:W2:Y:S01]  /*00c0*/  @!P0 LDG.E.128 R4, [R22.64] ;  /* 0x0000000416048981 */ /* 0x000ea2000c1e1d00 */
[----:B------:R-:W-:Y:S01]  /*00d0*/  CS2R R12, SRZ ;  /* 0x00000000000c7805 */ /* 0x000fe2000001ff00 */
[----:B------:R-:W-:Y:S01]  /*00e0*/  CS2R R14, SRZ ;  /* 0x00000000000e7805 */ /* 0x000fe2000001ff00 */
[CC--:B------:R-:W-:Y:S01]  /*00f0*/  IMAD.WIDE R38, R0.reuse, R21.reuse, c[0x0][0x160] ;  /* 0x0000580000267625 */ /* 0x0c0fe200078e0215 */
[----:B------:R-:W-:Y:S01]  /*0100*/  CS2R R8, SRZ ;  /* 0x0000000000087805 */ /* 0x000fe2000001ff00 */
[----:B------:R-:W-:Y:S02]  /*0110*/  CS2R R10, SRZ ;  /* 0x00000000000a7805 */ /* 0x000fe4000001ff00 */
[----:B------:R-:W-:Y:S01]  /*0120*/  IMAD.WIDE R20, R0, R21, c[0x0][0x170] ;  /* 0x00005c0000147625 */ /* 0x000fe200078e0215 */
[----:B------:R-:W3:Y:S04]  /*0130*/  @!P0 LDG.E.128 R12, [R38.64] ;  /* 0x00000004260c8981 */ /* 0x000ee8000c1e1d00 */
[----:B------:R-:W4:Y:S01]  /*0140*/  @!P0 LDG.E.128 R8, [R20.64] ;  /* 0x0000000414088981 */ /* 0x000f22000c1e1d00 */
[----:B--2---:R-:W-:-:S02]  /*0150*/  SEL R4, R4, RZ, !P0 ;  /* 0x000000ff04047207 */ /* 0x004fc40004000000 */
[----:B------:R-:W-:Y:S02]  /*0160*/  SEL R5, R5, RZ, !P0 ;  /* 0x000000ff05057207 */ /* 0x000fe40004000000 */
[C---:B------:R-:W-:Y:S02]  /*0170*/  SHF.L.U32 R0, R4.reuse, 0x10, RZ ;  /* 0x0000001004007819 */ /* 0x040fe400000006ff */
[C---:B------:R-:W-:Y:S02]  /*0180*/  PRMT R16, R5.reuse, 0x7632, R16 ;  /* 0x0000763205107816 */ /* 0x040fe40000000010 */
[----:B------:R-:W-:Y:S01]  /*0190*/  SHF.L.U32 R17, R5, 0x10, RZ ;  /* 0x0000001005117819 */ /* 0x000fe200000006ff */
[----:B------:R-:W-:Y:S01]  /*01a0*/  FADD R2, RZ, -R0 ;  /* 0x80000000ff027221 */ /* 0x000fe20000000000 */
[----:B------:R-:W-:Y:S02]  /*01b0*/  PRMT R19, R4, 0x7632, R19 ;  /* 0x0000763204137816 */ /* 0x000fe40000000013 */
[----:B------:R-:W-:Y:S01]  /*01c0*/  SHF.L.U32 R16, R16, 0x10, RZ ;  /* 0x0000001010107819 */ /* 0x000fe200000006ff */
[----:B------:R-:W-:Y:S01]  /*01d0*/  FMUL R5, R2, 1.4426950216293334961 ;  /* 0x3fb8aa3b02057820 */ /* 0x000fe20000400000 */
[----:B------:R-:W-:Y:S01]  /*01e0*/  FADD R2, RZ, -R17 ;  /* 0x80000011ff027221 */ /* 0x000fe20000000000 */
[----:B------:R-:W-:Y:S01]  /*01f0*/  IMAD.U32 R19, R19, 0x10000, RZ ;  /* 0x0001000013137824 */ /* 0x000fe200078e00ff */
[----:B---3--:R-:W-:Y:S01]  /*0200*/  SEL R13, R13, RZ, !P0 ;  /* 0x000000ff0d0d7207 */ /* 0x008fe20004000000 */
[----:B------:R-:W-:Y:S01]  /*0210*/  FADD R3, RZ, -R16 ;  /* 0x80000010ff037221 */ /* 0x000fe20000000000 */
[----:B------:R-:W-:Y:S01]  /*0220*/  FMUL R18, R2, 1.4426950216293334961 ;  /* 0x3fb8aa3b02127820 */ /* 0x000fe20000400000 */
[----:B------:R-:W-:Y:S01]  /*0230*/  FADD R2, RZ, -R19 ;  /* 0x80000013ff027221 */ /* 0x000fe20000000000 */
[----:B------:R-:W-:Y:S01]  /*0240*/  FSETP.GEU.AND P1, PT, R5, -126, PT ;  /* 0xc2fc00000500780b */ /* 0x000fe20003f2e000 */
[----:B------:R-:W-:Y:S01]  /*0250*/  FMUL R25, R3, 1.4426950216293334961 ;  /* 0x3fb8aa3b03197820 */ /* 0x000fe20000400000 */
[----:B----4-:R-:W-:Y:S01]  /*0260*/  SEL R34, R8, RZ, !P0 ;  /* 0x000000ff08227207 */ /* 0x010fe20004000000 */
[----:B------:R-:W-:Y:S01]  /*0270*/  FMUL R3, R2, 1.4426950216293334961 ;  /* 0x3fb8aa3b02037820 */ /* 0x000fe20000400000 */
[----:B------:R-:W-:-:S02]  /*0280*/  FSETP.GEU.AND P4, PT, R18, -126, PT ;  /* 0xc2fc00001200780b */ /* 0x000fc40003f8e000 */
[----:B------:R-:W-:Y:S02]  /*0290*/  FSETP.GEU.AND P2, PT, R25, -126, PT ;  /* 0xc2fc00001900780b */ /* 0x000fe40003f4e000 */
[----:B------:R-:W-:Y:S02]  /*02a0*/  FSETP.GEU.AND P3, PT, R3, -126, PT ;  /* 0xc2fc00000300780b */ /* 0x000fe40003f6e000 */
[----:B------:R-:W-:Y:S02]  /*02b0*/  PRMT R28, R13, 0x5432, R13 ;  /* 0x000054320d1c7816 */ /* 0x000fe4000000000d */
[----:B------:R-:W-:Y:S01]  /*02c0*/  SEL R31, R7, RZ, !P0 ;  /* 0x000000ff071f7207 */ /* 0x000fe20004000000 */
[----:B------:R-:W-:Y:S01]  /*02d0*/  @!P1 FMUL R5, R5, 0.5 ;  /* 0x3f00000005059820 */ /* 0x000fe20000400000 */
[----:B------:R-:W-:-:S03]  /*02e0*/  SEL R14, R14, RZ, !P0 ;  /* 0x000000ff0e0e7207 */ /* 0x000fc60004000000 */
[----:B------:R-:W-:Y:S01]  /*02f0*/  @!P4 FMUL R18, R18, 0.5 ;  /* 0x3f0000001212c820 */ /* 0x000fe20000400000 */
[----:B------:R-:W0:Y:S01]  /*0300*/  MUFU.EX2 R2, R5 ;  /* 0x0000000500027308 */ /* 0x000e220000000800 */
[----:B------:R-:W-:Y:S02]  /*0310*/  @!P2 FMUL R25, R25, 0.5 ;  /* 0x3f0000001919a820 */ /* 0x000fe40000400000 */
[----:B------:R-:W-:-:S05]  /*0320*/  @!P3 FMUL R3, R3, 0.5 ;  /* 0x3f0000000303b820 */ /* 0x000fca0000400000 */
[----:B------:R-:W1:Y:S08]  /*0330*/  MUFU.EX2 R26, R25 ;  /* 0x00000019001a7308 */ /* 0x000e700000000800 */
[----:B------:R-:W2:Y:S01]  /*0340*/  MUFU.EX2 R24, R18 ;  /* 0x0000001200187308 */ /* 0x000ea20000000800 */
[----:B0-----:R-:W-:-:S04]  /*0350*/  @!P1 FMUL R2, R2, R2 ;  /* 0x0000000202029220 */ /* 0x001fc80000400000 */
[----:B------:R-:W-:-:S03]  /*0360*/  FADD R2, R2, 1 ;  /* 0x3f80000002027421 */ /* 0x000fc60000000000 */
[----:B------:R-:W0:Y:S01]  /*0370*/  MUFU.EX2 R4, R3 ;  /* 0x0000000300047308 */ /* 0x000e220000000800 */
[----:B-1----:R-:W-:Y:S01]  /*0380*/  @!P2 FMUL R26, R26, R26 ;  /* 0x0000001a1a1aa220 */ /* 0x002fe20000400000 */
[----:B------:R-:W-:-:S03]  /*0390*/  FSETP.GT.AND P1, PT, R2, 8.50705917302346158658e+37, PT ;  /* 0x7e8000000200780b */ /* 0x000fc60003f24000 */
[----:B------:R-:W-:Y:S01]  /*03a0*/  FADD R26, R26, 1 ;  /* 0x3f8000001a1a7421 */ /* 0x000fe20000000000 */
[----:B--2---:R-:W-:-:S04]  /*03b0*/  @!P4 FMUL R24, R24, R24 ;  /* 0x000000181818c220 */ /* 0x004fc80000400000 */
[----:B------:R-:W-:Y:S01]  /*03c0*/  FSETP.GT.AND P4, PT, R26, 8.50705917302346158658e+37, PT ;  /* 0x7e8000001a00780b */ /* 0x000fe20003f84000 */
[----:B------:R-:W-:Y:S01]  /*03d0*/  FADD R5, R24, 1 ;  /* 0x3f80000018057421 */ /* 0x000fe20000000000 */
[----:B------:R-:W-:-:S03]  /*03e0*/  MOV R24, 0x3e800000 ;  /* 0x3e80000000187802 */ /* 0x000fc60000000f00 */
[----:B------:R-:W-:Y:S01]  /*03f0*/  @P1 FMUL R2, R2, 0.25 ;  /* 0x3e80000002021820 */ /* 0x000fe20000400000 */
[----:B0-----:R-:W-:Y:S01]  /*0400*/  @!P3 FMUL R4, R4, R4 ;  /* 0x000000040404b220 */ /* 0x001fe20000400000 */
[----:B------:R-:W-:Y:S02]  /*0410*/  FSETP.GT.AND P3, PT, R5, 8.50705917302346158658e+37, PT ;  /* 0x7e8000000500780b */ /* 0x000fe40003f64000 */
[----:B------:R0:W1:Y:S01]  /*0420*/  MUFU.RCP R3, R2 ;  /* 0x0000000200037308 */ /* 0x0000620000001000 */
[----:B------:R-:W-:Y:S01]  /*0430*/  FADD R18, R4, 1 ;  /* 0x3f80000004127421 */ /* 0x000fe20000000000 */
[----:B------:R-:W-:Y:S02]  /*0440*/  FSEL R27, R24, 1, P3 ;  /* 0x3f800000181b7808 */ /* 0x000fe40001800000 */
[----:B------:R-:W-:Y:S01]  /*0450*/  @P4 FMUL R26, R26, 0.25 ;  /* 0x3e8000001a1a4820 */ /* 0x000fe20000400000 */
[----:B------:R-:W-:Y:S02]  /*0460*/  FSEL R29, R24, 1, P4 ;  /* 0x3f800000181d7808 */ /* 0x000fe40002000000 */
[----:B------:R-:W-:-:S02]  /*0470*/  FSETP.GT.AND P2, PT, R18, 8.50705917302346158658e+37, PT ;  /* 0x7e8000001200780b */ /* 0x000fc40003f44000 */
[C---:B0-----:R-:W-:Y:S01]  /*0480*/  FSEL R2, R24.reuse, 1, P1 ;  /* 0x3f80000018027808 */ /* 0x041fe20000800000 */
[----:B------:R-:W0:Y:S01]  /*0490*/  MUFU.RCP R26, R26 ;  /* 0x0000001a001a7308 */ /* 0x000e220000001000 */
[----:B------:R-:W-:Y:S01]  /*04a0*/  @P3 FMUL R5, R5, 0.25 ;  /* 0x3e80000005053820 */ /* 0x000fe20000400000 */
[----:B------:R-:W-:Y:S02]  /*04b0*/  FSEL R25, R24, 1, P2 ;  /* 0x3f80000018197808 */ /* 0x000fe40001000000 */
[----:B-1----:R-:W-:-:S04]  /*04c0*/  FMUL R3, R3, R2 ;  /* 0x0000000203037220 */ /* 0x002fc80000400000 */
[----:B------:R0:W1:Y:S02]  /*04d0*/  MUFU.RCP R4, R5 ;  /* 0x0000000500047308 */ /* 0x0000640000001000 */
[----:B------:R-:W-:-:S06]  /*04e0*/  @P2 FMUL R18, R18, 0.25 ;  /* 0x3e80000012122820 */ /* 0x000fcc0000400000 */
[----:B------:R-:W2:Y:S01]  /*04f0*/  MUFU.RCP R18, R18 ;  /* 0x0000001200127308 */ /* 0x000ea20000001000 */
[----:B0-----:R-:W-:Y:S01]  /*0500*/  FMUL R5, R26, R29 ;  /* 0x0000001d1a057220 */ /* 0x001fe20000400000 */
[----:B------:R-:W-:Y:S02]  /*0510*/  SEL R29, R6, RZ, !P0 ;  /* 0x000000ff061d7207 */ /* 0x000fe40004000000 */
[----:B------:R-:W-:Y:S02]  /*0520*/  PRMT R6, R34, 0x5432, R34 ;  /* 0x0000543222067816 */ /* 0x000fe40000000022 */
[C---:B------:R-:W-:Y:S01]  /*0530*/  SHF.L.U32 R32, R29.reuse, 0x10, RZ ;  /* 0x000000101d207819 */ /* 0x040fe200000006ff */
[----:B-1----:R-:W-:Y:S01]  /*0540*/  FMUL R4, R4, R27 ;  /* 0x0000001b04047220 */ /* 0x002fe20000400000 */
[----:B------:R-:W-:-:S03]  /*0550*/  PRMT R29, R29, 0x7632, R29 ;  /* 0x000076321d1d7816 */ /* 0x000fc6000000001d */
[----:B------:R-:W-:Y:S01]  /*0560*/  FADD R37, RZ, -R32 ;  /* 0x80000020ff257221 */ /* 0x000fe20000000000 */
[----:B------:R-:W-:Y:S01]  /*0570*/  FMUL R27, R17, R4 ;  /* 0x00000004111b7220 */ /* 0x000fe20000400000 */
[----:B------:R-:W-:Y:S02]  /*0580*/  SHF.L.U32 R29, R29, 0x10, RZ ;  /* 0x000000101d1d7819 */ /* 0x000fe400000006ff */
[----:B------:R-:W-:Y:S01]  /*0590*/  FMUL R37, R37, 1.4426950216293334961 ;  /* 0x3fb8aa3b25257820 */ /* 0x000fe20000400000 */
[----:B--2---:R-:W-:Y:S01]  /*05a0*/  FMUL R2, R18, R25 ;  /* 0x0000001912027220 */ /* 0x004fe20000400000 */
[----:B------:R-:W-:Y:S01]  /*05b0*/  FMUL R18, R16, R5 ;  /* 0x0000000510127220 */ /* 0x000fe20000400000 */
[----:B------:R-:W-:Y:S01]  /*05c0*/  FMUL R25, R0, R3 ;  /* 0x0000000300197220 */ /* 0x000fe20000400000 */
[----:B------:R-:W-:Y:S01]  /*05d0*/  FADD R35, RZ, -R29 ;  /* 0x8000001dff237221 */ /* 0x000fe20000000000 */
[----:B------:R-:W-:Y:S01]  /*05e0*/  FMUL R26, R19, R2 ;  /* 0x00000002131a7220 */ /* 0x000fe20000400000 */
[----:B------:R-:W-:-:S02]  /*05f0*/  FSETP.GEU.AND P1, PT, R37, -126, PT ;  /* 0xc2fc00002500780b */ /* 0x000fc40003f2e000 */
[----:B------:R-:W-:Y:S01]  /*0600*/  F2FP.BF16.F32.PACK_AB R18, R18, R27 ;  /* 0x0000001b1212723e */ /* 0x000fe200000010ff */
[----:B------:R-:W-:Y:S01]  /*0610*/  FMUL R35, R35, 1.4426950216293334961 ;  /* 0x3fb8aa3b23237820 */ /* 0x000fe20000400000 */
[----:B------:R-:W-:Y:S02]  /*0620*/  SEL R27, R9, RZ, !P0 ;  /* 0x000000ff091b7207 */ /* 0x000fe40004000000 */
[----:B------:R-:W-:Y:S02]  /*0630*/  F2FP.BF16.F32.PACK_AB R25, R26, R25 ;  /* 0x000000191a19723e */ /* 0x000fe400000010ff */
[----:B------:R-:W-:Y:S01]  /*0640*/  SEL R26, R12, RZ, !P0 ;  /* 0x000000ff0c1a7207 */ /* 0x000fe20004000000 */
[----:B------:R-:W-:Y:S01]  /*0650*/  HFMA2.BF16_V2 R12, R13.H1_H1, R18.H1_H1, -RZ.H0_H0 ;  /* 0x300000120d0c7231 */ /* 0x000fe20000340cff */
[----:B------:R-:W-:Y:S01]  /*0660*/  PRMT R8, R27, 0x5432, R27 ;  /* 0x000054321b087816 */ /* 0x000fe2000000001b */
[----:B------:R-:W-:Y:S01]  /*0670*/  HFMA2.BF16_V2 R7, R25.H1_H1, R34.H1_H1, -RZ.H0_H0 ;  /* 0x3000002219077231 */ /* 0x000fe20000340cff */
[C---:B------:R-:W-:Y:S01]  /*0680*/  PRMT R9, R26.reuse, 0x5410, R13 ;  /* 0x000054101a097816 */ /* 0x040fe2000000000d */
[----:B------:R-:W-:Y:S01]  /*0690*/  HFMA2.BF16_V2 R13, R26.H1_H1, R25.H1_H1, -RZ.H0_H0 ;  /* 0x300000191a0d7231 */ /* 0x000fe20000340cff */
[----:B------:R-:W-:Y:S01]  /*06a0*/  PRMT R30, R26, 0x5432, R26 ;  /* 0x000054321a1e7816 */ /* 0x000fe2000000001a */
[----:B------:R-:W-:Y:S01]  /*06b0*/  HFMA2.BF16_V2 R28, R28, R8, -RZ.H0_H0 ;  /* 0x000000081c1c7231 */ /* 0x000fe200003400ff */
[--C-:B------:R-:W-:Y:S01]  /*06c0*/  PRMT R26, R34, 0x5410, R27.reuse ;  /* 0x00005410221a7816 */ /* 0x100fe2000000001b */
[----:B------:R-:W-:Y:S01]  /*06d0*/  HFMA2.BF16_V2 R8, R18.H1_H1, R27.H1_H1, -RZ.H0_H0 ;  /* 0x3000001b12087231 */ /* 0x000fe20000340cff */
[C---:B------:R-:W-:Y:S01]  /*06e0*/  PRMT R27, R31.reuse, 0x7632, R27 ;  /* 0x000076321f1b7816 */ /* 0x040fe2000000001b */
[----:B------:R-:W-:Y:S01]  /*06f0*/  HFMA2.BF16_V2 R30, R30, R6, -RZ.H0_H0 ;  /* 0x000000061e1e7231 */ /* 0x000fe200003400ff */
[----:B------:R-:W-:Y:S01]  /*0700*/  SHF.L.U32 R6, R31, 0x10, RZ ;  /* 0x000000101f067819 */ /* 0x000fe200000006ff */
[----:B------:R-:W-:Y:S01]  /*0710*/  @!P1 FMUL R37, R37, 0.5 ;  /* 0x3f00000025259820 */ /* 0x000fe20000400000 */
[----:B------:R-:W-:-:S02]  /*0720*/  SHF.L.U32 R27, R27, 0x10, RZ ;  /* 0x000000101b1b7819 */ /* 0x000fc400000006ff */
[----:B------:R-:W-:Y:S01]  /*0730*/  FSETP.GEU.AND P2, PT, R35, -126, PT ;  /* 0xc2fc00002300780b */ /* 0x000fe20003f4e000 */
[----:B------:R-:W-:Y:S01]  /*0740*/  FADD R36, RZ, -R6 ;  /* 0x80000006ff247221 */ /* 0x000fe20000000000 */
[----:B------:R0:W1:Y:S01]  /*0750*/  MUFU.EX2 R33, R37 ;  /* 0x0000002500217308 */ /* 0x0000620000000800 */
[----:B------:R-:W-:Y:S01]  /*0760*/  FADD R31, RZ, -R27 ;  /* 0x8000001bff1f7221 */ /* 0x000fe20000000000 */
[----:B------:R-:W-:Y:S01]  /*0770*/  PRMT R25, R25, 0x5410, R18 ;  /* 0x0000541019197816 */ /* 0x000fe20000000012 */
[----:B------:R-:W-:Y:S02]  /*0780*/  FMUL R36, R36, 1.4426950216293334961 ;  /* 0x3fb8aa3b24247820 */ /* 0x000fe40000400000 */
[----:B------:R-:W-:Y:S02]  /*0790*/  FMUL R31, R31, 1.4426950216293334961 ;  /* 0x3fb8aa3b1f1f7820 */ /* 0x000fe40000400000 */
[----:B------:R-:W-:Y:S01]  /*07a0*/  HFMA2.BF16_V2 R26, R25, R26, -RZ.H0_H0 ;  /* 0x0000001a191a7231 */ /* 0x000fe200003400ff */
[----:B------:R-:W-:Y:S01]  /*07b0*/  FSETP.GEU.AND P4, PT, R36, -126, PT ;  /* 0xc2fc00002400780b */ /* 0x000fe20003f8e000 */
[----:B------:R-:W-:Y:S01]  /*07c0*/  HFMA2.BF16_V2 R18, R9, R25, -RZ.H0_H0 ;  /* 0x0000001909127231 */ /* 0x000fe200003400ff */
[----:B------:R-:W-:Y:S01]  /*07d0*/  FSETP.GEU.AND P3, PT, R31, -126, PT ;  /* 0xc2fc00001f00780b */ /* 0x000fe20003f6e000 */
[----:B------:R-:W-:Y:S01]  /*07e0*/  @!P2 FMUL R35, R35, 0.5 ;  /* 0x3f0000002323a820 */ /* 0x000fe20000400000 */
[C---:B------:R-:W-:Y:S01]  /*07f0*/  PRMT R9, R26.reuse, 0x5432, R8 ;  /* 0x000054321a097816 */ /* 0x040fe20000000008 */
[----:B0-----:R-:W-:Y:S01]  /*0800*/  FADD R37, -R3, 1 ;  /* 0x3f80000003257421 */ /* 0x001fe20000000100 */
[----:B------:R-:W-:Y:S01]  /*0810*/  PRMT R8, R26, 0x5410, R7 ;  /* 0x000054101a087816 */ /* 0x000fe20000000007 */
[----:B-1----:R-:W-:-:S02]  /*0820*/  @!P1 FMUL R33, R33, R33 ;  /* 0x0000002121219220 */ /* 0x002fc40000400000 */
[----:B------:R-:W0:Y:S01]  /*0830*/  MUFU.EX2 R35, R35 ;  /* 0x0000002300237308 */ /* 0x000e220000000800 */
[----:B------:R-:W-:Y:S01]  /*0840*/  FFMA R37, R0, R37, 1 ;  /* 0x3f80000000257423 */ /* 0x000fe20000000025 */
[----:B------:R-:W-:Y:S01]  /*0850*/  PRMT R0, R28, 0x7632, R0 ;  /* 0x000076321c007816 */ /* 0x000fe20000000000 */
[----:B------:R-:W-:Y:S01]  /*0860*/  FADD R33, R33, 1 ;  /* 0x3f80000021217421 */ /* 0x000fe20000000000 */
[----:B------:R-:W-:Y:S01]  /*0870*/  @!P4 FMUL R36, R36, 0.5 ;  /* 0x3f0000002424c820 */ /* 0x000fe20000400000 */
[----:B------:R-:W-:Y:S01]  /*0880*/  SHF.L.U32 R28, R28, 0x10, RZ ;  /* 0x000000101c1c7819 */ /* 0x000fe200000006ff */
[----:B------:R-:W-:Y:S02]  /*0890*/  @!P3 FMUL R31, R31, 0.5 ;  /* 0x3f0000001f1fb820 */ /* 0x000fe40000400000 */
[----:B------:R1:W2:Y:S01]  /*08a0*/  MUFU.EX2 R34, R36 ;  /* 0x0000002400227308 */ /* 0x0002a20000000800 */
[----:B------:R-:W-:Y:S01]  /*08b0*/  FSETP.GT.AND P1, PT, R33, 8.50705917302346158658e+37, PT ;  /* 0x7e8000002100780b */ /* 0x000fe20003f24000 */
[----:B------:R-:W-:-:S03]  /*08c0*/  FMUL R28, R5, R28 ;  /* 0x0000001c051c7220 */ /* 0x000fc60000400000 */
[----:B------:R-:W-:-:S03]  /*08d0*/  FSEL R40, R24, 1, P1 ;  /* 0x3f80000018287808 */ /* 0x000fc60000800000 */
[----:B------:R-:W3:Y:S01]  /*08e0*/  MUFU.EX2 R31, R31 ;  /* 0x0000001f001f7308 */ /* 0x000ee20000000800 */
[----:B0-----:R-:W-:-:S04]  /*08f0*/  @!P2 FMUL R35, R35, R35 ;  /* 0x000000232323a220 */ /* 0x001fc80000400000 */
[----:B-1----:R-:W-:Y:S01]  /*0900*/  FADD R36, R35, 1 ;  /* 0x3f80000023247421 */ /* 0x002fe20000000000 */
[----:B------:R-:W-:Y:S01]  /*0910*/  @P1 FMUL R33, R33, 0.25 ;  /* 0x3e80000021211820 */ /* 0x000fe20000400000 */
[----:B--2---:R-:W-:-:S04]  /*0920*/  @!P4 FMUL R34, R34, R34 ;  /* 0x000000222222c220 */ /* 0x004fc80000400000 */
[----:B------:R-:W-:Y:S01]  /*0930*/  FADD R34, R34, 1 ;  /* 0x3f80000022227421 */ /* 0x000fe20000000000 */
[----:B------:R-:W0:Y:S01]  /*0940*/  MUFU.RCP R33, R33 ;  /* 0x0000002100217308 */ /* 0x000e220000001000 */
[----:B---3--:R-:W-:Y:S01]  /*0950*/  @!P3 FMUL R31, R31, R31 ;  /* 0x0000001f1f1fb220 */ /* 0x008fe20000400000 */
[----:B------:R-:W-:Y:S02]  /*0960*/  FSETP.GT.AND P3, PT, R36, 8.50705917302346158658e+37, PT ;  /* 0x7e8000002400780b */ /* 0x000fe40003f64000 */
[----:B------:R-:W-:Y:S01]  /*0970*/  FSETP.GT.AND P2, PT, R34, 8.50705917302346158658e+37, PT ;  /* 0x7e8000002200780b */ /* 0x000fe20003f44000 */
[----:B------:R-:W-:Y:S01]  /*0980*/  FADD R35, R31, 1 ;  /* 0x3f8000001f237421 */ /* 0x000fe20000000000 */
[----:B------:R-:W-:-:S04]  /*0990*/  FSEL R31, R24, 1, P3 ;  /* 0x3f800000181f7808 */ /* 0x000fc80001800000 */
[----:B------:R-:W-:Y:S01]  /*09a0*/  FSETP.GT.AND P4, PT, R35, 8.50705917302346158658e+37, PT ;  /* 0x7e8000002300780b */ /* 0x000fe20003f84000 */
[----:B0-----:R-:W-:-:S04]  /*09b0*/  FMUL R7, R33, R40 ;  /* 0x0000002821077220 */ /* 0x001fc80000400000 */
[----:B------:R-:W-:Y:S01]  /*09c0*/  @P3 FMUL R36, R36, 0.25 ;  /* 0x3e80000024243820 */ /* 0x000fe20000400000 */
[----:B------:R-:W-:Y:S01]  /*09d0*/  SEL R40, R10, RZ, !P0 ;  /* 0x000000ff0a287207 */ /* 0x000fe20004000000 */
[----:B------:R-:W-:Y:S02]  /*09e0*/  @P2 FMUL R34, R34, 0.25 ;  /* 0x3e80000022222820 */ /* 0x000fe40000400000 */
[----:B------:R0:W1:Y:S04]  /*09f0*/  MUFU.RCP R26, R36 ;  /* 0x00000024001a7308 */ /* 0x0000680000001000 */
[----:B------:R-:W-:-:S04]  /*0a00*/  @P4 FMUL R35, R35, 0.25 ;  /* 0x3e80000023234820 */ /* 0x000fc80000400000 */
[----:B------:R2:W3:Y:S01]  /*0a10*/  MUFU.RCP R25, R34 ;  /* 0x0000002200197308 */ /* 0x0004e20000001000 */
[----:B0-----:R-:W-:-:S04]  /*0a20*/  SEL R36, R11, RZ, !P0 ;  /* 0x000000ff0b247207 */ /* 0x001fc80004000000 */
[----:B------:R-:W-:-:S03]  /*0a30*/  PRMT R10, R40, 0x5410, R36 ;  /* 0x00005410280a7816 */ /* 0x000fc60000000024 */
[----:B------:R-:W0:Y:S01]  /*0a40*/  MUFU.RCP R35, R35 ;  /* 0x0000002300237308 */ /* 0x000e220000001000 */
[----:B--2---:R-:W-:Y:S01]  /*0a50*/  FSEL R34, R24, 1, P2 ;  /* 0x3f80000018227808 */ /* 0x004fe20001000000 */
[----:B-1----:R-:W-:Y:S01]  /*0a60*/  FMUL R26, R26, R31 ;  /* 0x0000001f1a1a7220 */ /* 0x002fe20000400000 */
[----:B------:R-:W-:Y:S01]  /*0a70*/  FSEL R24, R24, 1, P4 ;  /* 0x3f80000018187808 */ /* 0x000fe20002000000 */
[----:B------:R-:W-:Y:S02]  /*0a80*/  FMUL R31, R32, R7 ;  /* 0x00000007201f7220 */ /* 0x000fe40000400000 */
[----:B---3--:R-:W-:Y:S01]  /*0a90*/  FMUL R25, R25, R34 ;  /* 0x0000002219197220 */ /* 0x008fe20000400000 */
[----:B------:R-:W-:-:S03]  /*0aa0*/  FMUL R34, R29, R26 ;  /* 0x0000001a1d227220 */ /* 0x000fc60000400000 */
[----:B------:R-:W-:Y:S02]  /*0ab0*/  FMUL R33, R6, R25 ;  /* 0x0000001906217220 */ /* 0x000fe40000400000 */
[----:B------:R-:W-:Y:S01]  /*0ac0*/  F2FP.BF16.F32.PACK_AB R31, R34, R31 ;  /* 0x0000001f221f723e */ /* 0x000fe200000010ff */
[----:B0-----:R-:W-:Y:S01]  /*0ad0*/  FMUL R24, R35, R24 ;  /* 0x0000001823187220 */ /* 0x001fe20000400000 */
[----:B------:R-:W-:-:S03]  /*0ae0*/  SEL R35, R15, RZ, !P0 ;  /* 0x000000ff0f237207 */ /* 0x000fc60004000000 */
[----:B------:R-:W-:Y:S01]  /*0af0*/  FMUL R34, R27, R24 ;  /* 0x000000181b227220 */ /* 0x000fe20000400000 */
[----:B------:R-:W-:-:S04]  /*0b00*/  PRMT R15, R35, 0x5432, R35 ;  /* 0x00005432230f7816 */ /* 0x000fc80000000023 */
[----:B------:R-:W-:Y:S02]  /*0b10*/  F2FP.BF16.F32.PACK_AB R33, R34, R33 ;  /* 0x000000212221723e */ /* 0x000fe400000010ff */
[----:B------:R-:W-:Y:S02]  /*0b20*/  PRMT R34, R14, 0x5410, R35 ;  /* 0x000054100e227816 */ /* 0x000fe40000000023 */
[----:B------:R-:W-:-:S05]  /*0b30*/  PRMT R11, R31, 0x5410, R33 ;  /* 0x000054101f0b7816 */ /* 0x000fca0000000021 */
[----:B------:R-:W-:Y:S02]  /*0b40*/  HFMA2.BF16_V2 R34, R34, R11, -RZ.H0_H0 ;  /* 0x0000000b22227231 */ /* 0x000fe400003400ff */
[----:B------:R-:W-:Y:S01]  /*0b50*/  HFMA2.BF16_V2 R10, R11, R10, -RZ.H0_H0 ;  /* 0x0000000a0b0a7231 */ /* 0x000fe200003400ff */
[----:B------:R-:W-:-:S05]  /*0b60*/  PRMT R11, R36, 0x5432, R36 ;  /* 0x00005432240b7816 */ /* 0x000fca0000000024 */
[----:B------:R-:W-:Y:S02]  /*0b70*/  HFMA2.BF16_V2 R15, R15, R11, -RZ.H0_H0 ;  /* 0x0000000b0f0f7231 */ /* 0x000fe400003400ff */
[----:B------:R-:W-:Y:S01]  /*0b80*/  HFMA2.BF16_V2 R11, R33.H1_H1, R36.H1_H1, -RZ.H0_H0 ;  /* 0x30000024210b7231 */ /* 0x000fe20000340cff */
[----:B------:R-:W-:Y:S01]  /*0b90*/  PRMT R36, R10, 0x7632, R36 ;  /* 0x000076320a247816 */ /* 0x000fe20000000024 */
[----:B------:R-:W-:Y:S01]  /*0ba0*/  HFMA2.BF16_V2 R33, R35.H1_H1, R33.H1_H1, -RZ.H0_H0 ;  /* 0x3000002123217231 */ /* 0x000fe20000340cff */
[----:B------:R-:W-:Y:S01]  /*0bb0*/  PRMT R35, R14, 0x5432, R14 ;  /* 0x000054320e237816 */ /* 0x000fe2000000000e */
[----:B------:R-:W-:Y:S01]  /*0bc0*/  HFMA2.BF16_V2 R14, R14.H1_H1, R31.H1_H1, -RZ.H0_H0 ;  /* 0x3000001f0e0e7231 */ /* 0x000fe20000340cff */
[----:B------:R-:W-:Y:S02]  /*0bd0*/  PRMT R11, R36, 0x5410, R11 ;  /* 0x00005410240b7816 */ /* 0x000fe4000000000b */
[----:B------:R-:W-:-:S05]  /*0be0*/  PRMT R36, R40, 0x5432, R40 ;  /* 0x0000543228247816 */ /* 0x000fca0000000028 */
[----:B------:R-:W-:Y:S02]  /*0bf0*/  HFMA2.BF16_V2 R35, R35, R36, -RZ.H0_H0 ;  /* 0x0000002423237231 */ /* 0x000fe400003400ff */
[----:B------:R-:W-:Y:S01]  /*0c00*/  HFMA2.BF16_V2 R36, R31.H1_H1, R40.H1_H1, -RZ.H0_H0 ;  /* 0x300000281f247231 */ /* 0x000fe20000340cff */
[----:B------:R-:W-:Y:S01]  /*0c10*/  PRMT R31, R10, 0x7610, R31 ;  /* 0x000076100a1f7816 */ /* 0x000fe2000000001f */
[----:B------:R-:W-:-:S03]  /*0c20*/  FADD R40, -R4, 1 ;  /* 0x3f80000004287421 */ /* 0x000fc60000000100 */
[----:B------:R-:W-:Y:S01]  /*0c30*/  PRMT R10, R31, 0x5410, R36 ;  /* 0x000054101f0a7816 */ /* 0x000fe20000000024 */
[----:B------:R-:W-:Y:S01]  /*0c40*/  FFMA R17, R17, R40, 1 ;  /* 0x3f80000011117423 */ /* 0x000fe20000000028 */
[----:B------:R-:W-:-:S03]  /*0c50*/  PRMT R31, R30, 0x7632, R31 ;  /* 0x000076321e1f7816 */ /* 0x000fc6000000001f */
[----:B------:R0:W-:Y:S02]  /*0c60*/  @!P0 STG.E.128 [R38.64], R8 ;  /* 0x0000000826008986 */ /* 0x0001e4000c101d04 */
[----:B------:R-:W-:Y:S01]  /*0c70*/  IMAD.U32 R36, R31, 0x10000, RZ ;  /* 0x000100001f247824 */ /* 0x000fe200078e00ff */
[----:B------:R-:W-:-:S03]  /*0c80*/  SHF.L.U32 R31, R0, 0x10, RZ ;  /* 0x00000010001f7819 */ /* 0x000fc600000006ff */
[----:B------:R-:W-:Y:S01]  /*0c90*/  FMUL R36, R3, R36 ;  /* 0x0000002403247220 */ /* 0x000fe20000400000 */
[C---:B------:R-:W-:Y:S02]  /*0ca0*/  PRMT R3, R35.reuse, 0x7632, R3 ;  /* 0x0000763223037816 */ /* 0x040fe40000000003 */
[----:B------:R-:W-:Y:S01]  /*0cb0*/  SHF.L.U32 R35, R35, 0x10, RZ ;  /* 0x0000001023237819 */ /* 0x000fe200000006ff */
[----:B------:R-:W-:-:S04]  /*0cc0*/  FMUL R0, R36, R37 ;  /* 0x0000002524007220 */ /* 0x000fc80000400000 */
[----:B------:R-:W-:Y:S02]  /*0cd0*/  FMUL R35, R26, R35 ;  /* 0x000000231a237220 */ /* 0x000fe40000400000 */
[----:B------:R-:W-:Y:S01]  /*0ce0*/  F2F.BF16.F32 R0, R0 ;  /* 0x0000000000007304 */ /* 0x000fe20000202000 */
[----:B0-----:R-:W-:Y:S01]  /*0cf0*/  FMUL R8, R4, R31 ;  /* 0x0000001f04087220 */ /* 0x001fe20000400000 */
[----:B------:R-:W-:Y:S01]  /*0d00*/  SHF.L.U32 R4, R3, 0x10, RZ ;  /* 0x0000001003047819 */ /* 0x000fe200000006ff */
[C---:B------:R-:W-:Y:S02]  /*0d10*/  FADD R9, -R7.reuse, 1 ;  /* 0x3f80000007097421 */ /* 0x040fe40000000100 */
[----:B------:R-:W-:Y:S01]  /*0d20*/  FMUL R3, R8, R17 ;  /* 0x0000001108037220 */ /* 0x000fe20000400000 */
[----:B------:R-:W-:Y:S01]  /*0d30*/  FADD R8, -R2, 1 ;  /* 0x3f80000002087421 */ /* 0x000fe20000000100 */
[----:B------:R-:W-:Y:S01]  /*0d40*/  FFMA R9, R32, R9, 1 ;  /* 0x3f80000020097423 */ /* 0x000fe20000000009 */
[----:B------:R-:W-:Y:S01]  /*0d50*/  FMUL R4, R7, R4 ;  /* 0x0000000407047220 */ /* 0x000fe20000400000 */
[----:B------:R-:W-:Y:S01]  /*0d60*/  SHF.L.U32 R7, R30, 0x10, RZ ;  /* 0x000000101e077819 */ /* 0x000fe200000006ff */
[----:B------:R-:W-:Y:S01]  /*0d70*/  FFMA R8, R19, R8, 1 ;  /* 0x3f80000013087423 */ /* 0x000fe20000000008 */
[----:B------:R-:W-:Y:S01]  /*0d80*/  F2F.BF16.F32 R3, R3 ;  /* 0x0000000300037304 */ /* 0x000fe20000202000 */
[----:B------:R-:W-:Y:S01]  /*0d90*/  FMUL R10, R4, R9 ;  /* 0x00000009040a7220 */ /* 0x000fe20000400000 */
[----:B------:R-:W-:Y:S01]  /*0da0*/  FADD R9, -R5, 1 ;  /* 0x3f80000005097421 */ /* 0x000fe20000000100 */
[----:B------:R-:W-:Y:S01]  /*0db0*/  FADD R4, -R26, 1 ;  /* 0x3f8000001a047421 */ /* 0x000fe20000000100 */
[----:B------:R-:W-:-:S02]  /*0dc0*/  FMUL R7, R2, R7 ;  /* 0x0000000702077220 */ /* 0x000fc40000400000 */
[----:B------:R-:W-:Y:S01]  /*0dd0*/  FFMA R9, R16, R9, 1 ;  /* 0x3f80000010097423 */ /* 0x000fe20000000009 */
[----:B------:R-:W-:Y:S01]  /*0de0*/  FFMA R16, R29, R4, 1 ;  /* 0x3f8000001d107423 */ /* 0x000fe20000000004 */
[----:B------:R-:W-:Y:S01]  /*0df0*/  PRMT R4, R15, 0x7610, R4 ;  /* 0x000076100f047816 */ /* 0x000fe20000000004 */
[----:B------:R-:W-:Y:S01]  /*0e00*/  FMUL R8, R7, R8 ;  /* 0x0000000807087220 */ /* 0x000fe20000400000 */
[----:B------:R-:W-:Y:S01]  /*0e10*/  PRMT R15, R15, 0x7632, R15 ;  /* 0x000076320f0f7816 */ /* 0x000fe2000000000f */
[----:B------:R0:W-:Y:S01]  /*0e20*/  F2F.BF16.F32 R2, R10 ;  /* 0x0000000a00027304 */ /* 0x0001e20000202000 */
[----:B------:R-:W-:Y:S01]  /*0e30*/  FADD R7, -R25, 1 ;  /* 0x3f80000019077421 */ /* 0x000fe20000000100 */
[----:B------:R-:W-:Y:S01]  /*0e40*/  IMAD.U32 R5, R4, 0x10000, RZ ;  /* 0x0001000004057824 */ /* 0x000fe200078e00ff */
[----:B------:R-:W-:Y:S01]  /*0e50*/  SHF.L.U32 R4, R15, 0x10, RZ ;  /* 0x000000100f047819 */ /* 0x000fe200000006ff */
[----:B------:R-:W-:Y:S01]  /*0e60*/  FMUL R9, R28, R9 ;  /* 0x000000091c097220 */ /* 0x000fe20000400000 */
[----:B------:R-:W-:Y:S01]  /*0e70*/  FFMA R7, R6, R7, 1 ;  /* 0x3f80000006077423 */ /* 0x000fe20000000007 */
[C---:B------:R-:W-:Y:S01]  /*0e80*/  FMUL R5, R24.reuse, R5 ;  /* 0x0000000518057220 */ /* 0x040fe20000400000 */
[----:B------:R-:W-:Y:S01]  /*0e90*/  FMUL R16, R35, R16 ;  /* 0x0000001023107220 */ /* 0x000fe20000400000 */
[----:B------:R-:W-:Y:S01]  /*0ea0*/  FMUL R4, R25, R4 ;  /* 0x0000000419047220 */ /* 0x000fe20000400000 */
[----:B0-----:R-:W-:Y:S01]  /*0eb0*/  FADD R10, -R24, 1 ;  /* 0x3f800000180a7421 */ /* 0x001fe20000000100 */
[----:B------:R-:W0:Y:S01]  /*0ec0*/  F2F.BF16.F32 R8, R8 ;  /* 0x0000000800087304 */ /* 0x000e220000202000 */
[----:B------:R-:W-:Y:S01]  /*0ed0*/  PRMT R24, R33, 0x7610, R24 ;  /* 0x0000761021187816 */ /* 0x000fe20000000018 */
[----:B------:R-:W-:Y:S01]  /*0ee0*/  FMUL R11, R4, R7 ;  /* 0x00000007040b7220 */ /* 0x000fe20000400000 */
[----:B------:R-:W-:Y:S01]  /*0ef0*/  FFMA R6, R27, R10, 1 ;  /* 0x3f8000001b067423 */ /* 0x000fe2000000000a */
[----:B------:R-:W-:-:S02]  /*0f00*/  PRMT R15, R14, 0x7610, R15 ;  /* 0x000076100e0f7816 */ /* 0x000fc4000000000f */
[C---:B------:R-:W-:Y:S01]  /*0f10*/  PRMT R4, R18.reuse, 0x5410, R13 ;  /* 0x0000541012047816 */ /* 0x040fe2000000000d */
[----:B------:R-:W-:Y:S01]  /*0f20*/  FMUL R6, R5, R6 ;  /* 0x0000000605067220 */ /* 0x000fe20000400000 */
[----:B------:R-:W1:Y:S01]  /*0f30*/  F2F.BF16.F32 R9, R9 ;  /* 0x0000000900097304 */ /* 0x000e620000202000 */
[----:B------:R-:W-:Y:S02]  /*0f40*/  PRMT R5, R18, 0x5432, R12 ;  /* 0x0000543212057816 */ /* 0x000fe4000000000c */
[----:B------:R-:W-:-:S05]  /*0f50*/  PRMT R7, R34, 0x5432, R24 ;  /* 0x0000543222077816 */ /* 0x000fca0000000018 */
[----:B------:R-:W2:Y:S01]  /*0f60*/  F2F.BF16.F32 R10, R16 ;  /* 0x00000010000a7304 */ /* 0x000ea20000202000 */
[----:B0-----:R-:W-:-:S04]  /*0f70*/  SHF.L.U32 R13, R8, 0x10, RZ ;  /* 0x00000010080d7819 */ /* 0x001fc800000006ff */
[----:B------:R-:W-:-:S03]  /*0f80*/  LOP3.LUT R12, R0, R13, RZ, 0xfc, !PT ;  /* 0x0000000d000c7212 */ /* 0x000fc600078efcff */
[----:B------:R0:W3:Y:S01]  /*0f90*/  F2F.BF16.F32 R17, R6 ;  /* 0x0000000600117304 */ /* 0x0000e20000202000 */
[----:B-1----:R-:W-:-:S04]  /*0fa0*/  SHF.L.U32 R8, R9, 0x10, RZ ;  /* 0x0000001009087819 */ /* 0x002fc800000006ff */
[----:B------:R-:W-:-:S03]  /*0fb0*/  LOP3.LUT R13, R3, R8, RZ, 0xfc, !PT ;  /* 0x00000008030d7212 */ /* 0x000fc600078efcff */
[----:B------:R-:W1:Y:S01]  /*0fc0*/  F2F.BF16.F32 R11, R11 ;  /* 0x0000000b000b7304 */ /* 0x000e620000202000 */
[----:B0-----:R-:W-:Y:S02]  /*0fd0*/  PRMT R6, R34, 0x5410, R15 ;  /* 0x0000541022067816 */ /* 0x001fe4000000000f */
[----:B--2---:R-:W-:-:S03]  /*0fe0*/  SHF.L.U32 R9, R10, 0x10, RZ ;  /* 0x000000100a097819 */ /* 0x004fc600000006ff */
[----:B------:R0:W-:Y:S01]  /*0ff0*/  @!P0 STG.E.128 [R22.64], R4 ;  /* 0x0000000416008986 */ /* 0x0001e2000c101d04 */
[----:B------:R-:W-:Y:S02]  /*1000*/  LOP3.LUT R14, R2, R9, RZ, 0xfc, !PT ;  /* 0x00000009020e7212 */ /* 0x000fe400078efcff */
[----:B---3--:R-:W-:-:S04]  /*1010*/  SHF.L.U32 R10, R17, 0x10, RZ ;  /* 0x00000010110a7819 */ /* 0x008fc800000006ff */
[----:B-1----:R-:W-:Y:S01]  /*1020*/  LOP3.LUT R15, R11, R10, RZ, 0xfc, !PT ;  /* 0x0000000a0b0f7212 */ /* 0x002fe200078efcff */
[----:B------:R-:W-:Y:S06]  /*1030*/  @P0 EXIT ;  /* 0x000000000000094d */ /* 0x000fec0003800000 */
[----:B------:R-:W-:Y:S01]  /*1040*/  STG.E.128 [R20.64], R12 ;  /* 0x0000000c14007986 */ /* 0x000fe2000c101d04 */
[----:B------:R-:W-:Y:S05]  /*1050*/  EXIT ;  /* 0x000000000000794d */ /* 0x000fea0003800000 */
.L_x_0:
[----:B------:R-:W-:-:S00]  /*1060*/  BRA `(.L_x_0) ;  /* 0xfffffff000007947 */ /* 0x000fc0000383ffff */
[----:B------:R-:W-:-:S00]  /*1070*/  NOP ;  /* 0x0000000000007918 */ /* 0x000fc00000000000 */
        /* <DEDUP_REMOVED lines=8> */
.L_x_1:
